	.headerflags	@"EF_CUDA_TEXMODE_UNIFIED EF_CUDA_64BIT_ADDRESS EF_CUDA_ACCELERATORS EF_CUDA_SM90 EF_CUDA_VIRTUAL_SM(EF_CUDA_SM90)"
	.elftype	@"ET_EXEC"


//--------------------- .nv.info                  --------------------------
	.section	.nv.info,"",@"SHT_CUDA_INFO"
	.align	4


	//----- nvinfo : EIATTR_REGCOUNT
	.align		4
        /*0000*/ 	.byte	0x04, 0x2f
        /*0002*/ 	.short	(.L_1 - .L_0)
	.align		4
.L_0:
        /*0004*/ 	.word	index@(triton_poi_fused_1)
        /*0008*/ 	.word	0x00000020


	//----- nvinfo : EIATTR_MIN_STACK_SIZE
	.align		4
.L_1:
        /*000c*/ 	.byte	0x04, 0x12
        /*000e*/ 	.short	(.L_3 - .L_2)
	.align		4
.L_2:
        /*0010*/ 	.word	index@(triton_poi_fused_1)
        /*0014*/ 	.word	0x00000000


	//----- nvinfo : EIATTR_FRAME_SIZE
	.align		4
.L_3:
        /*0018*/ 	.byte	0x04, 0x11
        /*001a*/ 	.short	(.L_5 - .L_4)
	.align		4
.L_4:
        /*001c*/ 	.word	index@(triton_poi_fused_1)
        /*0020*/ 	.word	0x00000000


	//----- nvinfo : EIATTR_MIN_STACK_SIZE
	.align		4
.L_5:
        /*0024*/ 	.byte	0x04, 0x12
        /*0026*/ 	.short	(.L_7 - .L_6)
	.align		4
.L_6:
        /*0028*/ 	.word	index@(triton_poi_fused_1)
        /*002c*/ 	.word	0x00000000
.L_7:


//--------------------- .nv.info.triton_poi_fused_1 --------------------------
	.section	.nv.info.triton_poi_fused_1,"",@"SHT_CUDA_INFO"
	.sectionflags	@""
	.align	4


	//----- nvinfo : EIATTR_CUDA_API_VERSION
	.align		4
        /*0000*/ 	.byte	0x04, 0x37
        /*0002*/ 	.short	(.L_9 - .L_8)
.L_8:
        /*0004*/ 	.word	0x0000007c


	//----- nvinfo : EIATTR_KPARAM_INFO
	.align		4
.L_9:
        /*0008*/ 	.byte	0x04, 0x17
        /*000a*/ 	.short	(.L_11 - .L_10)
.L_10:
        /*000c*/ 	.word	0x00000000
        /*0010*/ 	.short	0x0003
        /*0012*/ 	.short	0x0014
        /*0014*/ 	.byte	0x00, 0xf0, 0x11, 0x00


	//----- nvinfo : EIATTR_KPARAM_INFO
	.align		4
.L_11:
        /*0018*/ 	.byte	0x04, 0x17
        /*001a*/ 	.short	(.L_13 - .L_12)
.L_12:
        /*001c*/ 	.word	0x00000000
        /*0020*/ 	.short	0x0002
        /*0022*/ 	.short	0x0010
        /*0024*/ 	.byte	0x00, 0xf0, 0x11, 0x00


	//----- nvinfo : EIATTR_KPARAM_INFO
	.align		4
.L_13:
        /*0028*/ 	.byte	0x04, 0x17
        /*002a*/ 	.short	(.L_15 - .L_14)
.L_14:
        /*002c*/ 	.word	0x00000000
        /*0030*/ 	.short	0x0001
        /*0032*/ 	.short	0x0008
        /*0034*/ 	.byte	0x00, 0xf4, 0x21, 0x00


	//----- nvinfo : EIATTR_KPARAM_INFO
	.align		4
.L_15:
        /*0038*/ 	.byte	0x04, 0x17
        /*003a*/ 	.short	(.L_17 - .L_16)
.L_16:
        /*003c*/ 	.word	0x00000000
        /*0040*/ 	.short	0x0000
        /*0042*/ 	.short	0x0000
        /*0044*/ 	.byte	0x00, 0xf4, 0x21, 0x00


	//----- nvinfo : EIATTR_SPARSE_MMA_MASK
	.align		4
.L_17:
        /*0048*/ 	.byte	0x03, 0x50
        /*004a*/ 	.short	0x0000


	//----- nvinfo : EIATTR_MAXREG_COUNT
	.align		4
        /*004c*/ 	.byte	0x03, 0x1b
        /*004e*/ 	.short	0x00ff


	//----- nvinfo : EIATTR_EXIT_INSTR_OFFSETS
	.align		4
        /*0050*/ 	.byte	0x04, 0x1c
        /*0052*/ 	.short	(.L_19 - .L_18)


	//   ....[0]....
.L_18:
        /*0054*/ 	.word	0x00000770


	//   ....[1]....
        /*0058*/ 	.word	0x00000790


	//----- nvinfo : EIATTR_REQNTID
	.align		4
.L_19:
        /*005c*/ 	.byte	0x04, 0x10
        /*005e*/ 	.short	(.L_21 - .L_20)
.L_20:
        /*0060*/ 	.word	0x00000080
        /*0064*/ 	.word	0x00000001
        /*0068*/ 	.word	0x00000001


	//----- nvinfo : EIATTR_CBANK_PARAM_SIZE
	.align		4
.L_21:
        /*006c*/ 	.byte	0x03, 0x19
        /*006e*/ 	.short	0x0018


	//----- nvinfo : EIATTR_PARAM_CBANK
	.align		4
        /*0070*/ 	.byte	0x04, 0x0a
        /*0072*/ 	.short	(.L_23 - .L_22)
	.align		4
.L_22:
        /*0074*/ 	.word	index@(.nv.constant0.triton_poi_fused_1)
        /*0078*/ 	.short	0x0210
        /*007a*/ 	.short	0x0018


	//----- nvinfo : EIATTR_SW_WAR
	.align		4
.L_23:
        /*007c*/ 	.byte	0x04, 0x36
        /*007e*/ 	.short	(.L_25 - .L_24)
.L_24:
        /*0080*/ 	.word	0x00000008
.L_25:


//--------------------- .nv.callgraph             --------------------------
	.section	.nv.callgraph,"",@"SHT_CUDA_CALLGRAPH"
	.align	4
	.sectionentsize	8
	.align		4
        /*0000*/ 	.word	0x00000000
	.align		4
        /*0004*/ 	.word	0xffffffff
	.align		4
        /*0008*/ 	.word	0x00000000
	.align		4
        /*000c*/ 	.word	0xfffffffe
	.align		4
        /*0010*/ 	.word	0x00000000
	.align		4
        /*0014*/ 	.word	0xfffffffd
	.align		4
        /*0018*/ 	.word	0x00000000
	.align		4
        /*001c*/ 	.word	0xfffffffc


//--------------------- .text.triton_poi_fused_1  --------------------------
	.section	.text.triton_poi_fused_1,"ax",@progbits
	.align	128
        .global         triton_poi_fused_1
        .type           triton_poi_fused_1,@function
        .size           triton_poi_fused_1,(.L_x_1 - triton_poi_fused_1)
        .other          triton_poi_fused_1,@"STO_CUDA_ENTRY STV_DEFAULT"
triton_poi_fused_1:
.text.triton_poi_fused_1:
[----:B------:R-:W0:Y:S01]  /*0000*/  LDC R1, c[0x0][0x28] ;  /* 0x00000a00ff017b82 */ /* 0x000e220000000800 */
[----:B------:R-:W1:Y:S07]  /*0010*/  S2R R10, SR_TID.X ;  /* 0x00000000000a7919 */ /* 0x000e6e0000002100 */
[----:B------:R-:W2:Y:S01]  /*0020*/  S2UR UR4, SR_CTAID.Y ;  /* 0x00000000000479c3 */ /* 0x000ea20000002600 */
[----:B------:R-:W-:Y:S01]  /*0030*/  HFMA2.MMA R0, -RZ, RZ, 0, 0 ;  /* 0x00000000ff007435 */ /* 0x000fe200000001ff */
[----:B------:R-:W3:Y:S06]  /*0040*/  S2R R3, SR_CTAID.X ;  /* 0x0000000000037919 */ /* 0x000eec0000002500 */
[----:B------:R-:W4:Y:S01]  /*0050*/  LDC.64 R12, c[0x0][0x210] ;  /* 0x00008400ff0c7b82 */ /* 0x000f220000000a00 */
[----:B--2---:R-:W-:Y:S01]  /*0060*/  USHF.L.U32 UR4, UR4, 0x5, URZ ;  /* 0x0000000504047899 */ /* 0x004fe2000800063f */
[----:B-1----:R-:W-:-:S02]  /*0070*/  SHF.R.U32.HI R19, RZ, 0x5, R10 ;  /* 0x00000005ff137819 */ /* 0x002fc4000001160a */
[----:B------:R-:W-:Y:S02]  /*0080*/  LOP3.LUT R10, R10, 0x1f, RZ, 0xc0, !PT ;  /* 0x0000001f0a0a7812 */ /* 0x000fe400078ec0ff */
[----:B------:R-:W-:Y:S02]  /*0090*/  SGXT.U32 R19, R19, 0x2 ;  /* 0x000000021313781a */ /* 0x000fe40000000000 */
[----:B---3--:R-:W-:Y:S02]  /*00a0*/  LEA R10, R3, R10, 0x5 ;  /* 0x0000000a030a7211 */ /* 0x008fe400078e28ff */
[----:B------:R-:W-:Y:S01]  /*00b0*/  LOP3.LUT R19, R19, UR4, RZ, 0xfc, !PT ;  /* 0x0000000413137c12 */ /* 0x000fe2000f8efcff */
[----:B------:R-:W-:Y:S01]  /*00c0*/  ULDC.64 UR4, c[0x0][0x208] ;  /* 0x0000820000047ab9 */ /* 0x000fe20000000a00 */
[----:B------:R-:W-:-:S03]  /*00d0*/  ISETP.GE.AND P0, PT, R10, 0x31, PT ;  /* 0x000000310a00780c */ /* 0x000fc60003f06270 */
[C---:B------:R-:W-:Y:S01]  /*00e0*/  IMAD R21, R19.reuse, 0x31, R10 ;  /* 0x0000003113157824 */ /* 0x040fe200078e020a */
[----:B------:R-:W-:-:S03]  /*00f0*/  ISETP.LT.AND P1, PT, R19, 0x120, !P0 ;  /* 0x000001201300780c */ /* 0x000fc60004721270 */
[----:B----4-:R-:W-:Y:S01]  /*0100*/  IMAD.WIDE R14, R21, 0x4, R12 ;  /* 0x00000004150e7825 */ /* 0x010fe200078e020c */
[C---:B------:R-:W-:Y:S02]  /*0110*/  LOP3.LUT R4, R19.reuse, 0x4, RZ, 0xfc, !PT ;  /* 0x0000000413047812 */ /* 0x040fe400078efcff */
[C---:B------:R-:W-:Y:S02]  /*0120*/  LOP3.LUT R11, R19.reuse, 0xc, RZ, 0xfc, !PT ;  /* 0x0000000c130b7812 */ /* 0x040fe400078efcff */
[C---:B------:R-:W-:Y:S02]  /*0130*/  LOP3.LUT R2, R19.reuse, 0x10, RZ, 0xfc, !PT ;  /* 0x0000001013027812 */ /* 0x040fe400078efcff */
[----:B------:R-:W-:Y:S02]  /*0140*/  LOP3.LUT R9, R19, 0x8, RZ, 0xfc, !PT ;  /* 0x0000000813097812 */ /* 0x000fe400078efcff */
[----:B------:R-:W-:Y:S01]  /*0150*/  IADD3 R29, R21, 0xc4, RZ ;  /* 0x000000c4151d7810 */ /* 0x000fe20007ffe0ff */
[----:B------:R1:W2:Y:S01]  /*0160*/  @P1 LDG.E.EL R0, desc[UR4][R14.64] ;  /* 0x000000040e001981 */ /* 0x0002a2000c2e1900 */
[----:B------:R-:W-:-:S02]  /*0170*/  ISETP.LT.AND P6, PT, R4, 0x120, !P0 ;  /* 0x000001200400780c */ /* 0x000fc400047c1270 */
[----:B------:R-:W-:Y:S02]  /*0180*/  ISETP.LT.AND P4, PT, R11, 0x120, !P0 ;  /* 0x000001200b00780c */ /* 0x000fe40004781270 */
[----:B------:R-:W-:Y:S02]  /*0190*/  ISETP.LT.AND P3, PT, R2, 0x120, !P0 ;  /* 0x000001200200780c */ /* 0x000fe40004761270 */
[----:B------:R-:W-:Y:S01]  /*01a0*/  LOP3.LUT R22, R19, 0x14, RZ, 0xfc, !PT ;  /* 0x0000001413167812 */ /* 0x000fe200078efcff */
[----:B------:R-:W-:Y:S01]  /*01b0*/  HFMA2.MMA R5, -RZ, RZ, 0, 0 ;  /* 0x00000000ff057435 */ /* 0x000fe200000001ff */
[----:B------:R-:W-:Y:S01]  /*01c0*/  MOV R8, RZ ;  /* 0x000000ff00087202 */ /* 0x000fe20000000f00 */
[----:B------:R-:W-:Y:S01]  /*01d0*/  IMAD.WIDE R28, R29, 0x4, R12 ;  /* 0x000000041d1c7825 */ /* 0x000fe200078e020c */
[----:B------:R-:W-:Y:S02]  /*01e0*/  ISETP.LT.AND P5, PT, R9, 0x120, !P0 ;  /* 0x000001200900780c */ /* 0x000fe400047a1270 */
[----:B-1----:R-:W-:-:S02]  /*01f0*/  IADD3 R15, R21, 0x24c, RZ ;  /* 0x0000024c150f7810 */ /* 0x002fc40007ffe0ff */
[----:B------:R-:W-:Y:S02]  /*0200*/  LOP3.LUT R24, R19, 0x18, RZ, 0xfc, !PT ;  /* 0x0000001813187812 */ /* 0x000fe400078efcff */
[----:B------:R-:W-:Y:S02]  /*0210*/  CS2R R6, SRZ ;  /* 0x0000000000067805 */ /* 0x000fe4000001ff00 */
[----:B------:R-:W-:Y:S02]  /*0220*/  IADD3 R17, R21, 0x310, RZ ;  /* 0x0000031015117810 */ /* 0x000fe40007ffe0ff */
[----:B------:R-:W-:Y:S02]  /*0230*/  P2R R18, PR, RZ, 0x2 ;  /* 0x00000002ff127803 */ /* 0x000fe40000000000 */
[----:B------:R-:W-:Y:S02]  /*0240*/  IADD3 R27, R21, 0x188, RZ ;  /* 0x00000188151b7810 */ /* 0x000fe40007ffe0ff */
[----:B------:R-:W-:Y:S01]  /*0250*/  ISETP.LT.AND P2, PT, R22, 0x120, !P0 ;  /* 0x000001201600780c */ /* 0x000fe20004741270 */
[--C-:B------:R-:W-:Y:S01]  /*0260*/  IMAD.WIDE R14, R15, 0x4, R12.reuse ;  /* 0x000000040f0e7825 */ /* 0x100fe200078e020c */
[----:B------:R-:W-:Y:S01]  /*0270*/  ISETP.LT.AND P1, PT, R24, 0x120, !P0 ;  /* 0x000001201800780c */ /* 0x000fe20004721270 */
[----:B------:R1:W3:Y:S01]  /*0280*/  @P6 LDG.E.EL R8, desc[UR4][R28.64] ;  /* 0x000000041c086981 */ /* 0x0002e2000c2e1900 */
[----:B------:R-:W-:Y:S01]  /*0290*/  IADD3 R20, R21, 0x3d4, RZ ;  /* 0x000003d415147810 */ /* 0x000fe20007ffe0ff */
[--C-:B------:R-:W-:Y:S01]  /*02a0*/  IMAD.WIDE R16, R17, 0x4, R12.reuse ;  /* 0x0000000411107825 */ /* 0x100fe200078e020c */
[----:B------:R-:W-:Y:S01]  /*02b0*/  HFMA2.MMA R23, -RZ, RZ, 0, 0 ;  /* 0x00000000ff177435 */ /* 0x000fe200000001ff */
[----:B------:R-:W-:Y:S01]  /*02c0*/  P2R R3, PR, RZ, 0x40 ;  /* 0x00000040ff037803 */ /* 0x000fe20000000000 */
[----:B------:R4:W3:Y:S01]  /*02d0*/  @P4 LDG.E.EL R6, desc[UR4][R14.64] ;  /* 0x000000040e064981 */ /* 0x0008e2000c2e1900 */
[----:B------:R-:W-:Y:S01]  /*02e0*/  IMAD.WIDE R26, R27, 0x4, R12 ;  /* 0x000000041b1a7825 */ /* 0x000fe200078e020c */
[----:B------:R-:W-:-:S02]  /*02f0*/  ISETP.NE.AND P6, PT, R18, RZ, PT ;  /* 0x000000ff1200720c */ /* 0x000fc40003fc5270 */
[----:B-1----:R-:W-:Y:S01]  /*0300*/  IADD3 R29, R21, 0x498, RZ ;  /* 0x00000498151d7810 */ /* 0x002fe20007ffe0ff */
[----:B------:R1:W3:Y:S01]  /*0310*/  @P3 LDG.E.EL R5, desc[UR4][R16.64] ;  /* 0x0000000410053981 */ /* 0x0002e2000c2e1900 */
[----:B------:R-:W-:Y:S01]  /*0320*/  MOV R18, RZ ;  /* 0x000000ff00127202 */ /* 0x000fe20000000f00 */
[--C-:B----4-:R-:W-:Y:S02]  /*0330*/  IMAD.WIDE R14, R20, 0x4, R12.reuse ;  /* 0x00000004140e7825 */ /* 0x110fe400078e020c */
[----:B------:R4:W3:Y:S04]  /*0340*/  @P5 LDG.E.EL R7, desc[UR4][R26.64] ;  /* 0x000000041a075981 */ /* 0x0008e8000c2e1900 */
[----:B------:R-:W3:Y:S01]  /*0350*/  @P2 LDG.E.EL R18, desc[UR4][R14.64] ;  /* 0x000000040e122981 */ /* 0x000ee2000c2e1900 */
[----:B-1----:R-:W-:-:S05]  /*0360*/  IMAD.WIDE R16, R29, 0x4, R12 ;  /* 0x000000041d107825 */ /* 0x002fca00078e020c */
[----:B------:R1:W3:Y:S01]  /*0370*/  @P1 LDG.E.EL R23, desc[UR4][R16.64] ;  /* 0x0000000410171981 */ /* 0x0002e2000c2e1900 */
[----:B------:R-:W-:Y:S01]  /*0380*/  IADD3 R21, R21, 0x55c, RZ ;  /* 0x0000055c15157810 */ /* 0x000fe20007ffe0ff */
[----:B----4-:R-:W-:-:S04]  /*0390*/  IMAD.HI R27, R19, 0x55555556, RZ ;  /* 0x55555556131b7827 */ /* 0x010fc800078e02ff */
[----:B------:R-:W-:Y:S02]  /*03a0*/  IMAD.WIDE R20, R21, 0x4, R12 ;  /* 0x0000000415147825 */ /* 0x000fe400078e020c */
[----:B------:R-:W4:Y:S01]  /*03b0*/  LDC.64 R12, c[0x0][0x218] ;  /* 0x00008600ff0c7b82 */ /* 0x000f220000000a00 */
[----:B------:R-:W-:Y:S02]  /*03c0*/  LEA.HI R28, R27, R27, RZ, 0x1 ;  /* 0x0000001b1b1c7211 */ /* 0x000fe400078f08ff */
[----:B------:R-:W-:-:S03]  /*03d0*/  LOP3.LUT R25, R19, 0x1c, RZ, 0xfc, !PT ;  /* 0x0000001c13197812 */ /* 0x000fc600078efcff */
[----:B------:R-:W-:Y:S01]  /*03e0*/  IMAD R19, R28, -0x3, R19 ;  /* 0xfffffffd1c137824 */ /* 0x000fe200078e0213 */
[----:B------:R-:W-:-:S03]  /*03f0*/  ISETP.LT.AND P0, PT, R25, 0x120, !P0 ;  /* 0x000001201900780c */ /* 0x000fc60004701270 */
[----:B------:R-:W-:Y:S01]  /*0400*/  IMAD R19, R10, 0x3, R19 ;  /* 0x000000030a137824 */ /* 0x000fe200078e0213 */
[----:B------:R-:W-:-:S03]  /*0410*/  MOV R26, RZ ;  /* 0x000000ff001a7202 */ /* 0x000fc60000000f00 */
[----:B------:R-:W-:Y:S02]  /*0420*/  IMAD R19, R28, 0x93, R19 ;  /* 0x000000931c137824 */ /* 0x000fe400078e0213 */
[----:B-1----:R-:W-:-:S04]  /*0430*/  IMAD.HI R16, R9, 0x55555556, RZ ;  /* 0x5555555609107827 */ /* 0x002fc800078e02ff */
[----:B------:R1:W5:Y:S01]  /*0440*/  @P0 LDG.E.EL R26, desc[UR4][R20.64] ;  /* 0x00000004141a0981 */ /* 0x000362000c2e1900 */
[----:B0---4-:R-:W-:Y:S01]  /*0450*/  IMAD.WIDE R14, R19, 0x4, R12 ;  /* 0x00000004130e7825 */ /* 0x011fe200078e020c */
[----:B------:R-:W-:-:S03]  /*0460*/  LEA.HI R16, R16, R16, RZ, 0x1 ;  /* 0x0000001010107211 */ /* 0x000fc600078f08ff */
[----:B------:R-:W-:-:S04]  /*0470*/  IMAD.HI R17, R11, 0x55555556, RZ ;  /* 0x555555560b117827 */ /* 0x000fc800078e02ff */
[----:B------:R-:W-:-:S04]  /*0480*/  IMAD R9, R16, -0x3, R9 ;  /* 0xfffffffd10097824 */ /* 0x000fc800078e0209 */
[----:B------:R-:W-:Y:S02]  /*0490*/  IMAD R9, R16, 0x93, R9 ;  /* 0x0000009310097824 */ /* 0x000fe400078e0209 */
[----:B------:R-:W-:-:S04]  /*04a0*/  IMAD.HI R16, R2, 0x55555556, RZ ;  /* 0x5555555602107827 */ /* 0x000fc800078e02ff */
[----:B------:R-:W-:Y:S01]  /*04b0*/  IMAD R9, R10, 0x3, R9 ;  /* 0x000000030a097824 */ /* 0x000fe200078e0209 */
[----:B--2---:R0:W-:Y:S01]  /*04c0*/  @P6 STG.E desc[UR4][R14.64], R0 ;  /* 0x000000000e006986 */ /* 0x0041e2000c101904 */
[----:B------:R-:W-:Y:S01]  /*04d0*/  ISETP.NE.AND P6, PT, R3, RZ, PT ;  /* 0x000000ff0300720c */ /* 0x000fe20003fc5270 */
[----:B------:R-:W-:-:S05]  /*04e0*/  IMAD.HI R3, R4, 0x55555556, RZ ;  /* 0x5555555604037827 */ /* 0x000fca00078e02ff */
[----:B------:R-:W-:-:S05]  /*04f0*/  LEA.HI R3, R3, R3, RZ, 0x1 ;  /* 0x0000000303037211 */ /* 0x000fca00078f08ff */
[----:B------:R-:W-:Y:S02]  /*0500*/  IMAD R4, R3, -0x3, R4 ;  /* 0xfffffffd03047824 */ /* 0x000fe400078e0204 */
[----:B0-----:R-:W-:-:S04]  /*0510*/  IMAD.HI R0, R22, 0x55555556, RZ ;  /* 0x5555555616007827 */ /* 0x001fc800078e02ff */
[----:B------:R-:W-:Y:S01]  /*0520*/  IMAD R3, R3, 0x93, R4 ;  /* 0x0000009303037824 */ /* 0x000fe200078e0204 */
[----:B------:R-:W-:Y:S01]  /*0530*/  LEA.HI R4, R17, R17, RZ, 0x1 ;  /* 0x0000001111047211 */ /* 0x000fe200078f08ff */
[----:B------:R-:W-:-:S04]  /*0540*/  IMAD.HI R17, R24, 0x55555556, RZ ;  /* 0x5555555618117827 */ /* 0x000fc800078e02ff */
[----:B------:R-:W-:Y:S01]  /*0550*/  IMAD.HI R14, R25, 0x55555556, RZ ;  /* 0x55555556190e7827 */ /* 0x000fe200078e02ff */
[----:B------:R-:W-:-:S03]  /*0560*/  LEA.HI R15, R16, R16, RZ, 0x1 ;  /* 0x00000010100f7211 */ /* 0x000fc600078f08ff */
[----:B------:R-:W-:Y:S01]  /*0570*/  IMAD R19, R4, -0x3, R11 ;  /* 0xfffffffd04137824 */ /* 0x000fe200078e020b */
[----:B------:R-:W-:Y:S02]  /*0580*/  LEA.HI R11, R0, R0, RZ, 0x1 ;  /* 0x00000000000b7211 */ /* 0x000fe400078f08ff */
[----:B------:R-:W-:Y:S02]  /*0590*/  LEA.HI R17, R17, R17, RZ, 0x1 ;  /* 0x0000001111117211 */ /* 0x000fe400078f08ff */
[----:B------:R-:W-:Y:S01]  /*05a0*/  LEA.HI R0, R14, R14, RZ, 0x1 ;  /* 0x0000000e0e007211 */ /* 0x000fe200078f08ff */
[----:B------:R-:W-:Y:S02]  /*05b0*/  IMAD R2, R15, -0x3, R2 ;  /* 0xfffffffd0f027824 */ /* 0x000fe400078e0202 */
[----:B------:R-:W-:Y:S02]  /*05c0*/  IMAD R22, R11, -0x3, R22 ;  /* 0xfffffffd0b167824 */ /* 0x000fe400078e0216 */
[----:B------:R-:W-:-:S02]  /*05d0*/  IMAD R24, R17, -0x3, R24 ;  /* 0xfffffffd11187824 */ /* 0x000fc400078e0218 */
[----:B------:R-:W-:Y:S02]  /*05e0*/  IMAD R25, R0, -0x3, R25 ;  /* 0xfffffffd00197824 */ /* 0x000fe400078e0219 */
[----:B------:R-:W-:Y:S02]  /*05f0*/  IMAD R19, R4, 0x93, R19 ;  /* 0x0000009304137824 */ /* 0x000fe400078e0213 */
[----:B-1----:R-:W-:Y:S02]  /*0600*/  IMAD R21, R15, 0x93, R2 ;  /* 0x000000930f157824 */ /* 0x002fe400078e0202 */
[----:B------:R-:W-:Y:S02]  /*0610*/  IMAD R11, R11, 0x93, R22 ;  /* 0x000000930b0b7824 */ /* 0x000fe400078e0216 */
[----:B------:R-:W-:Y:S02]  /*0620*/  IMAD R27, R17, 0x93, R24 ;  /* 0x00000093111b7824 */ /* 0x000fe400078e0218 */
[----:B------:R-:W-:-:S02]  /*0630*/  IMAD R29, R0, 0x93, R25 ;  /* 0x00000093001d7824 */ /* 0x000fc400078e0219 */
[C---:B------:R-:W-:Y:S02]  /*0640*/  IMAD R3, R10.reuse, 0x3, R3 ;  /* 0x000000030a037824 */ /* 0x040fe400078e0203 */
[C---:B------:R-:W-:Y:S02]  /*0650*/  IMAD R15, R10.reuse, 0x3, R19 ;  /* 0x000000030a0f7824 */ /* 0x040fe400078e0213 */
[C---:B------:R-:W-:Y:S02]  /*0660*/  IMAD R17, R10.reuse, 0x3, R21 ;  /* 0x000000030a117824 */ /* 0x040fe400078e0215 */
[C---:B------:R-:W-:Y:S02]  /*0670*/  IMAD R21, R10.reuse, 0x3, R11 ;  /* 0x000000030a157824 */ /* 0x040fe400078e020b */
[C---:B------:R-:W-:Y:S02]  /*0680*/  IMAD R25, R10.reuse, 0x3, R27 ;  /* 0x000000030a197824 */ /* 0x040fe400078e021b */
[----:B------:R-:W-:-:S02]  /*0690*/  IMAD R29, R10, 0x3, R29 ;  /* 0x000000030a1d7824 */ /* 0x000fc400078e021d */
[----:B------:R-:W-:-:S04]  /*06a0*/  IMAD.WIDE R2, R3, 0x4, R12 ;  /* 0x0000000403027825 */ /* 0x000fc800078e020c */
[--C-:B------:R-:W-:Y:S01]  /*06b0*/  IMAD.WIDE R10, R9, 0x4, R12.reuse ;  /* 0x00000004090a7825 */ /* 0x100fe200078e020c */
[----:B---3--:R0:W-:Y:S03]  /*06c0*/  @P6 STG.E desc[UR4][R2.64], R8 ;  /* 0x0000000802006986 */ /* 0x0081e6000c101904 */
[--C-:B------:R-:W-:Y:S01]  /*06d0*/  IMAD.WIDE R14, R15, 0x4, R12.reuse ;  /* 0x000000040f0e7825 */ /* 0x100fe200078e020c */
[----:B------:R0:W-:Y:S03]  /*06e0*/  @P5 STG.E desc[UR4][R10.64], R7 ;  /* 0x000000070a005986 */ /* 0x0001e6000c101904 */
[--C-:B------:R-:W-:Y:S01]  /*06f0*/  IMAD.WIDE R16, R17, 0x4, R12.reuse ;  /* 0x0000000411107825 */ /* 0x100fe200078e020c */
[----:B------:R0:W-:Y:S03]  /*0700*/  @P4 STG.E desc[UR4][R14.64], R6 ;  /* 0x000000060e004986 */ /* 0x0001e6000c101904 */
[--C-:B------:R-:W-:Y:S01]  /*0710*/  IMAD.WIDE R20, R21, 0x4, R12.reuse ;  /* 0x0000000415147825 */ /* 0x100fe200078e020c */
[----:B------:R0:W-:Y:S03]  /*0720*/  @P3 STG.E desc[UR4][R16.64], R5 ;  /* 0x0000000510003986 */ /* 0x0001e6000c101904 */
[--C-:B------:R-:W-:Y:S01]  /*0730*/  IMAD.WIDE R24, R25, 0x4, R12.reuse ;  /* 0x0000000419187825 */ /* 0x100fe200078e020c */
[----:B------:R0:W-:Y:S04]  /*0740*/  @P2 STG.E desc[UR4][R20.64], R18 ;  /* 0x0000001214002986 */ /* 0x0001e8000c101904 */
[----:B------:R0:W-:Y:S01]  /*0750*/  @P1 STG.E desc[UR4][R24.64], R23 ;  /* 0x0000001718001986 */ /* 0x0001e2000c101904 */
[----:B------:R-:W-:Y:S01]  /*0760*/  IMAD.WIDE R12, R29, 0x4, R12 ;  /* 0x000000041d0c7825 */ /* 0x000fe200078e020c */
[----:B0-----:R-:W-:Y:S06]  /*0770*/  @!P0 EXIT ;  /* 0x000000000000894d */ /* 0x001fec0003800000 */
[----:B-----5:R-:W-:Y:S01]  /*0780*/  STG.E desc[UR4][R12.64], R26 ;  /* 0x0000001a0c007986 */ /* 0x020fe2000c101904 */
[----:B------:R-:W-:Y:S05]  /*0790*/  EXIT ;  /* 0x000000000000794d */ /* 0x000fea0003800000 */
.L_x_0:
[----:B------:R-:W-:-:S00]  /*07a0*/  BRA `(.L_x_0) ;  /* 0xfffffffc00fc7947 */ /* 0x000fc0000383ffff */
[----:B------:R-:W-:-:S00]  /*07b0*/  NOP ;  /* 0x0000000000007918 */ /* 0x000fc00000000000 */
        /* <DEDUP_REMOVED lines=12> */
.L_x_1:


//--------------------- .nv.constant0.triton_poi_fused_1 --------------------------
	.section	.nv.constant0.triton_poi_fused_1,"a",@progbits
	.sectionflags	@""
	.align	4
.nv.constant0.triton_poi_fused_1:
	.zero		552
